	.headerflags	@"EF_CUDA_TEXMODE_UNIFIED EF_CUDA_64BIT_ADDRESS EF_CUDA_ACCELERATORS EF_CUDA_SM90 EF_CUDA_VIRTUAL_SM(EF_CUDA_SM90)"
	.elftype	@"ET_EXEC"


//--------------------- .nv.info                  --------------------------
	.section	.nv.info,"",@"SHT_CUDA_INFO"
	.align	4


	//----- nvinfo : EIATTR_REGCOUNT
	.align		4
        /*0000*/ 	.byte	0x04, 0x2f
        /*0002*/ 	.short	(.L_3 - .L_2)
	.align		4
.L_2:
        /*0004*/ 	.word	index@(triton_poi_fused__native_batch_norm_legit_no_training_add_relu_10)
        /*0008*/ 	.word	0x00000027


	//----- nvinfo : EIATTR_MIN_STACK_SIZE
	.align		4
.L_3:
        /*000c*/ 	.byte	0x04, 0x12
        /*000e*/ 	.short	(.L_5 - .L_4)
	.align		4
.L_4:
        /*0010*/ 	.word	index@(triton_poi_fused__native_batch_norm_legit_no_training_add_relu_10)
        /*0014*/ 	.word	0x00000000


	//----- nvinfo : EIATTR_FRAME_SIZE
	.align		4
.L_5:
        /*0018*/ 	.byte	0x04, 0x11
        /*001a*/ 	.short	(.L_7 - .L_6)
	.align		4
.L_6:
        /*001c*/ 	.word	index@(triton_poi_fused__native_batch_norm_legit_no_training_add_relu_10)
        /*0020*/ 	.word	0x00000000


	//----- nvinfo : EIATTR_MIN_STACK_SIZE
	.align		4
.L_7:
        /*0024*/ 	.byte	0x04, 0x12
        /*0026*/ 	.short	(.L_9 - .L_8)
	.align		4
.L_8:
        /*0028*/ 	.word	index@(triton_poi_fused__native_batch_norm_legit_no_training_add_relu_10)
        /*002c*/ 	.word	0x00000000
.L_9:


//--------------------- .nv.info.triton_poi_fused__native_batch_norm_legit_no_training_add_relu_10 --------------------------
	.section	.nv.info.triton_poi_fused__native_batch_norm_legit_no_training_add_relu_10,"",@"SHT_CUDA_INFO"
	.sectionflags	@""
	.align	4


	//----- nvinfo : EIATTR_CUDA_API_VERSION
	.align		4
        /*0000*/ 	.byte	0x04, 0x37
        /*0002*/ 	.short	(.L_11 - .L_10)
.L_10:
        /*0004*/ 	.word	0x0000007c


	//----- nvinfo : EIATTR_KPARAM_INFO
	.align		4
.L_11:
        /*0008*/ 	.byte	0x04, 0x17
        /*000a*/ 	.short	(.L_13 - .L_12)
.L_12:
        /*000c*/ 	.word	0x00000000
        /*0010*/ 	.short	0x0007
        /*0012*/ 	.short	0x0038
        /*0014*/ 	.byte	0x00, 0xf0, 0x11, 0x00


	//----- nvinfo : EIATTR_KPARAM_INFO
	.align		4
.L_13:
        /*0018*/ 	.byte	0x04, 0x17
        /*001a*/ 	.short	(.L_15 - .L_14)
.L_14:
        /*001c*/ 	.word	0x00000000
        /*0020*/ 	.short	0x0006
        /*0022*/ 	.short	0x0030
        /*0024*/ 	.byte	0x00, 0xf4, 0x21, 0x00


	//----- nvinfo : EIATTR_KPARAM_INFO
	.align		4
.L_15:
        /*0028*/ 	.byte	0x04, 0x17
        /*002a*/ 	.short	(.L_17 - .L_16)
.L_16:
        /*002c*/ 	.word	0x00000000
        /*0030*/ 	.short	0x0005
        /*0032*/ 	.short	0x0028
        /*0034*/ 	.byte	0x00, 0xf4, 0x21, 0x00


	//----- nvinfo : EIATTR_KPARAM_INFO
	.align		4
.L_17:
        /*0038*/ 	.byte	0x04, 0x17
        /*003a*/ 	.short	(.L_19 - .L_18)
.L_18:
        /*003c*/ 	.word	0x00000000
        /*0040*/ 	.short	0x0004
        /*0042*/ 	.short	0x0020
        /*0044*/ 	.byte	0x00, 0xf4, 0x21, 0x00


	//----- nvinfo : EIATTR_KPARAM_INFO
	.align		4
.L_19:
        /*0048*/ 	.byte	0x04, 0x17
        /*004a*/ 	.short	(.L_21 - .L_20)
.L_20:
        /*004c*/ 	.word	0x00000000
        /*0050*/ 	.short	0x0003
        /*0052*/ 	.short	0x0018
        /*0054*/ 	.byte	0x00, 0xf4, 0x21, 0x00


	//----- nvinfo : EIATTR_KPARAM_INFO
	.align		4
.L_21:
        /*0058*/ 	.byte	0x04, 0x17
        /*005a*/ 	.short	(.L_23 - .L_22)
.L_22:
        /*005c*/ 	.word	0x00000000
        /*0060*/ 	.short	0x0002
        /*0062*/ 	.short	0x0010
        /*0064*/ 	.byte	0x00, 0xf4, 0x21, 0x00


	//----- nvinfo : EIATTR_KPARAM_INFO
	.align		4
.L_23:
        /*0068*/ 	.byte	0x04, 0x17
        /*006a*/ 	.short	(.L_25 - .L_24)
.L_24:
        /*006c*/ 	.word	0x00000000
        /*0070*/ 	.short	0x0001
        /*0072*/ 	.short	0x0008
        /*0074*/ 	.byte	0x00, 0xf4, 0x21, 0x00


	//----- nvinfo : EIATTR_KPARAM_INFO
	.align		4
.L_25:
        /*0078*/ 	.byte	0x04, 0x17
        /*007a*/ 	.short	(.L_27 - .L_26)
.L_26:
        /*007c*/ 	.word	0x00000000
        /*0080*/ 	.short	0x0000
        /*0082*/ 	.short	0x0000
        /*0084*/ 	.byte	0x00, 0xf4, 0x21, 0x00


	//----- nvinfo : EIATTR_SPARSE_MMA_MASK
	.align		4
.L_27:
        /*0088*/ 	.byte	0x03, 0x50
        /*008a*/ 	.short	0x0000


	//----- nvinfo : EIATTR_MAXREG_COUNT
	.align		4
        /*008c*/ 	.byte	0x03, 0x1b
        /*008e*/ 	.short	0x00ff


	//----- nvinfo : EIATTR_EXIT_INSTR_OFFSETS
	.align		4
        /*0090*/ 	.byte	0x04, 0x1c
        /*0092*/ 	.short	(.L_29 - .L_28)


	//   ....[0]....
.L_28:
        /*0094*/ 	.word	0x000007d0


	//----- nvinfo : EIATTR_REQNTID
	.align		4
.L_29:
        /*0098*/ 	.byte	0x04, 0x10
        /*009a*/ 	.short	(.L_31 - .L_30)
.L_30:
        /*009c*/ 	.word	0x00000080
        /*00a0*/ 	.word	0x00000001
        /*00a4*/ 	.word	0x00000001


	//----- nvinfo : EIATTR_CBANK_PARAM_SIZE
	.align		4
.L_31:
        /*00a8*/ 	.byte	0x03, 0x19
        /*00aa*/ 	.short	0x003c


	//----- nvinfo : EIATTR_PARAM_CBANK
	.align		4
        /*00ac*/ 	.byte	0x04, 0x0a
        /*00ae*/ 	.short	(.L_33 - .L_32)
	.align		4
.L_32:
        /*00b0*/ 	.word	index@(.nv.constant0.triton_poi_fused__native_batch_norm_legit_no_training_add_relu_10)
        /*00b4*/ 	.short	0x0210
        /*00b6*/ 	.short	0x003c


	//----- nvinfo : EIATTR_SW_WAR
	.align		4
.L_33:
        /*00b8*/ 	.byte	0x04, 0x36
        /*00ba*/ 	.short	(.L_35 - .L_34)
.L_34:
        /*00bc*/ 	.word	0x00000008
.L_35:


//--------------------- .nv.callgraph             --------------------------
	.section	.nv.callgraph,"",@"SHT_CUDA_CALLGRAPH"
	.align	4
	.sectionentsize	8
	.align		4
        /*0000*/ 	.word	0x00000000
	.align		4
        /*0004*/ 	.word	0xffffffff
	.align		4
        /*0008*/ 	.word	0x00000000
	.align		4
        /*000c*/ 	.word	0xfffffffe
	.align		4
        /*0010*/ 	.word	0x00000000
	.align		4
        /*0014*/ 	.word	0xfffffffd
	.align		4
        /*0018*/ 	.word	0x00000000
	.align		4
        /*001c*/ 	.word	0xfffffffc


//--------------------- .nv.constant4             --------------------------
	.section	.nv.constant4,"a",@progbits
	.align	8
	.align		8
.nv.constant4:
        /*0000*/ 	.dword	_$_str
	.align		8
        /*0008*/ 	.dword	_$_str_$_2


//--------------------- .text.triton_poi_fused__native_batch_norm_legit_no_training_add_relu_10 --------------------------
	.section	.text.triton_poi_fused__native_batch_norm_legit_no_training_add_relu_10,"ax",@progbits
	.align	128
        .global         triton_poi_fused__native_batch_norm_legit_no_training_add_relu_10
        .type           triton_poi_fused__native_batch_norm_legit_no_training_add_relu_10,@function
        .size           triton_poi_fused__native_batch_norm_legit_no_training_add_relu_10,(.L_x_1 - triton_poi_fused__native_batch_norm_legit_no_training_add_relu_10)
        .other          triton_poi_fused__native_batch_norm_legit_no_training_add_relu_10,@"STO_CUDA_ENTRY STV_DEFAULT"
triton_poi_fused__native_batch_norm_legit_no_training_add_relu_10:
.text.triton_poi_fused__native_batch_norm_legit_no_training_add_relu_10:
[----:B------:R-:W-:Y:S01]  /*0000*/  LDC R1, c[0x0][0x28] ;  /* 0x00000a00ff017b82 */ /* 0x000fe20000000800 */
[----:B------:R-:W1:Y:S07]  /*0010*/  S2R R0, SR_TID.X ;  /* 0x0000000000007919 */ /* 0x000e6e0000002100 */
[----:B------:R-:W2:Y:S01]  /*0020*/  LDC.64 R4, c[0x0][0x220] ;  /* 0x00008800ff047b82 */ /* 0x000ea20000000a00 */
[----:B------:R-:W-:Y:S01]  /*0030*/  ULDC.64 UR4, c[0x0][0x208] ;  /* 0x0000820000047ab9 */ /* 0x000fe20000000a00 */
[----:B------:R-:W3:Y:S06]  /*0040*/  S2R R7, SR_CTAID.X ;  /* 0x0000000000077919 */ /* 0x000eec0000002500 */
[----:B------:R-:W4:Y:S08]  /*0050*/  LDC.64 R8, c[0x0][0x218] ;  /* 0x00008600ff087b82 */ /* 0x000f300000000a00 */
[----:B------:R-:W5:Y:S08]  /*0060*/  LDC.64 R20, c[0x0][0x210] ;  /* 0x00008400ff147b82 */ /* 0x000f700000000a00 */
[----:B------:R-:W5:Y:S01]  /*0070*/  LDC.64 R12, c[0x0][0x228] ;  /* 0x00008a00ff0c7b82 */ /* 0x000f620000000a00 */
[----:B-1----:R-:W-:-:S07]  /*0080*/  SHF.L.U32 R0, R0, 0x2, RZ ;  /* 0x0000000200007819 */ /* 0x002fce00000006ff */
[----:B------:R-:W1:Y:S01]  /*0090*/  LDC.64 R16, c[0x0][0x230] ;  /* 0x00008c00ff107b82 */ /* 0x000e620000000a00 */
[----:B---3--:R-:W-:Y:S02]  /*00a0*/  SHF.R.S32.HI R3, RZ, 0x15, R7 ;  /* 0x00000015ff037819 */ /* 0x008fe40000011407 */
[----:B------:R-:W-:Y:S02]  /*00b0*/  LOP3.LUT R0, R0, 0x1fc, RZ, 0xc0, !PT ;  /* 0x000001fc00007812 */ /* 0x000fe400078ec0ff */
[----:B------:R-:W-:Y:S01]  /*00c0*/  SGXT R3, R3, 0x1 ;  /* 0x000000010303781a */ /* 0x000fe20000000200 */
[----:B------:R-:W-:Y:S01]  /*00d0*/  HFMA2.MMA R2, -RZ, RZ, 1.625, 0 ;  /* 0x3e800000ff027435 */ /* 0x000fe200000001ff */
[----:B------:R-:W-:Y:S01]  /*00e0*/  LEA R0, R7, R0, 0xa ;  /* 0x0000000007007211 */ /* 0x000fe200078e50ff */
[----:B------:R-:W3:Y:S03]  /*00f0*/  LDC.64 R24, c[0x0][0x238] ;  /* 0x00008e00ff187b82 */ /* 0x000ee60000000a00 */
[----:B------:R-:W-:-:S04]  /*0100*/  LEA.HI R3, R3, R0, RZ, 0x6 ;  /* 0x0000000003037211 */ /* 0x000fc800078f30ff */
[----:B------:R-:W-:-:S04]  /*0110*/  LOP3.LUT R3, R3, 0xffffffc0, RZ, 0xc0, !PT ;  /* 0xffffffc003037812 */ /* 0x000fc800078ec0ff */
[----:B------:R-:W-:-:S05]  /*0120*/  IADD3 R3, R0, -R3, RZ ;  /* 0x8000000300037210 */ /* 0x000fca0007ffe0ff */
[----:B--2---:R-:W-:-:S06]  /*0130*/  IMAD.WIDE R4, R3, 0x4, R4 ;  /* 0x0000000403047825 */ /* 0x004fcc00078e0204 */
[----:B------:R-:W2:Y:S01]  /*0140*/  LDG.E.EL.128 R4, desc[UR4][R4.64] ;  /* 0x0000000404047981 */ /* 0x000ea2000c2e1d00 */
[----:B----4-:R-:W-:-:S04]  /*0150*/  IMAD.WIDE R8, R3, 0x4, R8 ;  /* 0x0000000403087825 */ /* 0x010fc800078e0208 */
[----:B-----5:R-:W-:Y:S02]  /*0160*/  IMAD.WIDE R20, R0, 0x4, R20 ;  /* 0x0000000400147825 */ /* 0x020fe400078e0214 */
[----:B------:R-:W4:Y:S02]  /*0170*/  LDG.E.EL.128 R8, desc[UR4][R8.64] ;  /* 0x0000000408087981 */ /* 0x000f24000c2e1d00 */
[C---:B0-----:R-:W-:Y:S02]  /*0180*/  IMAD.WIDE R12, R3.reuse, 0x4, R12 ;  /* 0x00000004030c7825 */ /* 0x041fe400078e020c */
[----:B------:R-:W4:Y:S02]  /*0190*/  LDG.E.128 R28, desc[UR4][R20.64+0x800] ;  /* 0x00080004141c7981 */ /* 0x000f24000c1e1d00 */
[----:B-1----:R-:W-:Y:S02]  /*01a0*/  IMAD.WIDE R16, R3, 0x4, R16 ;  /* 0x0000000403107825 */ /* 0x002fe400078e0210 */
[----:B------:R-:W5:Y:S02]  /*01b0*/  LDG.E.128 R32, desc[UR4][R20.64] ;  /* 0x0000000414207981 */ /* 0x000f64000c1e1d00 */
[----:B--2---:R-:W-:Y:S01]  /*01c0*/  FADD R7, R7, 9.9999997473787516356e-06 ;  /* 0x3727c5ac07077421 */ /* 0x004fe20000000000 */
[----:B------:R-:W-:-:S04]  /*01d0*/  FADD R6, R6, 9.9999997473787516356e-06 ;  /* 0x3727c5ac06067421 */ /* 0x000fc80000000000 */
[----:B------:R-:W0:Y:S08]  /*01e0*/  MUFU.SQRT R14, R6 ;  /* 0x00000006000e7308 */ /* 0x000e300000002000 */
[----:B------:R-:W1:Y:S01]  /*01f0*/  MUFU.SQRT R7, R7 ;  /* 0x0000000700077308 */ /* 0x000e620000002000 */
[C---:B0-----:R-:W-:Y:S02]  /*0200*/  FSETP.GT.AND P0, PT, R14.reuse, 8.50705917302346158658e+37, PT ;  /* 0x7e8000000e00780b */ /* 0x041fe40003f04000 */
[----:B------:R-:W-:-:S02]  /*0210*/  FSETP.GEU.AND P2, PT, R14, 1.175494350822287508e-38, PT ;  /* 0x008000000e00780b */ /* 0x000fc40003f4e000 */
[C---:B-1----:R-:W-:Y:S02]  /*0220*/  FSETP.GT.AND P1, PT, R7.reuse, 8.50705917302346158658e+37, PT ;  /* 0x7e8000000700780b */ /* 0x042fe40003f24000 */
[----:B------:R-:W-:-:S07]  /*0230*/  FSETP.GEU.AND P3, PT, R7, 1.175494350822287508e-38, PT ;  /* 0x008000000700780b */ /* 0x000fce0003f6e000 */
[----:B------:R-:W-:-:S04]  /*0240*/  @P0 FMUL R14, R14, 0.25 ;  /* 0x3e8000000e0e0820 */ /* 0x000fc80000400000 */
[----:B------:R-:W-:Y:S01]  /*0250*/  @P1 FMUL R7, R7, 0.25 ;  /* 0x3e80000007071820 */ /* 0x000fe20000400000 */
[----:B------:R-:W-:-:S03]  /*0260*/  @!P2 FMUL R14, R14, 16777216 ;  /* 0x4b8000000e0ea820 */ /* 0x000fc60000400000 */
[----:B------:R-:W-:Y:S01]  /*0270*/  @!P3 FMUL R7, R7, 16777216 ;  /* 0x4b8000000707b820 */ /* 0x000fe20000400000 */
[----:B------:R-:W0:Y:S01]  /*0280*/  MUFU.RCP R6, R14 ;  /* 0x0000000e00067308 */ /* 0x000e220000001000 */
[C---:B------:R-:W-:Y:S02]  /*0290*/  FSEL R15, R2.reuse, 1, P0 ;  /* 0x3f800000020f7808 */ /* 0x040fe40000000000 */
[----:B------:R-:W-:-:S05]  /*02a0*/  FSEL R18, R2, 1, P1 ;  /* 0x3f80000002127808 */ /* 0x000fca0000800000 */
[----:B------:R-:W1:Y:S01]  /*02b0*/  MUFU.RCP R7, R7 ;  /* 0x0000000700077308 */ /* 0x000e620000001000 */
[----:B------:R-:W-:Y:S01]  /*02c0*/  @!P2 FMUL R15, R15, 16777216 ;  /* 0x4b8000000f0fa820 */ /* 0x000fe20000400000 */
[----:B------:R-:W-:-:S03]  /*02d0*/  @!P3 FMUL R18, R18, 16777216 ;  /* 0x4b8000001212b820 */ /* 0x000fc60000400000 */
[----:B0-----:R-:W-:Y:S02]  /*02e0*/  FMUL R6, R6, R15 ;  /* 0x0000000f06067220 */ /* 0x001fe40000400000 */
[----:B------:R-:W2:Y:S01]  /*02f0*/  LDG.E.EL.128 R12, desc[UR4][R12.64] ;  /* 0x000000040c0c7981 */ /* 0x000ea2000c2e1d00 */
[----:B-1----:R-:W-:-:S03]  /*0300*/  FMUL R3, R7, R18 ;  /* 0x0000001207037220 */ /* 0x002fc60000400000 */
[----:B------:R-:W2:Y:S01]  /*0310*/  LDG.E.EL.128 R16, desc[UR4][R16.64] ;  /* 0x0000000410107981 */ /* 0x000ea2000c2e1d00 */
[----:B------:R-:W-:Y:S01]  /*0320*/  FADD R7, R4, 9.9999997473787516356e-06 ;  /* 0x3727c5ac04077421 */ /* 0x000fe20000000000 */
[--C-:B----4-:R-:W-:Y:S01]  /*0330*/  FADD R4, R31, -R11.reuse ;  /* 0x8000000b1f047221 */ /* 0x110fe20000000000 */
[----:B-----5:R-:W-:Y:S01]  /*0340*/  FADD R20, R35, -R11 ;  /* 0x8000000b23147221 */ /* 0x020fe20000000000 */
[--C-:B------:R-:W-:Y:S01]  /*0350*/  FADD R21, R30, -R10.reuse ;  /* 0x8000000a1e157221 */ /* 0x100fe20000000000 */
[----:B------:R-:W-:Y:S01]  /*0360*/  FADD R23, R34, -R10 ;  /* 0x8000000a22177221 */ /* 0x000fe20000000000 */
[----:B------:R3:W0:Y:S01]  /*0370*/  MUFU.SQRT R36, R7 ;  /* 0x0000000700247308 */ /* 0x0006220000002000 */
[C---:B------:R-:W-:Y:S01]  /*0380*/  FMUL R4, R3.reuse, R4 ;  /* 0x0000000403047220 */ /* 0x040fe20000400000 */
[C---:B------:R-:W-:Y:S01]  /*0390*/  FMUL R21, R6.reuse, R21 ;  /* 0x0000001506157220 */ /* 0x040fe20000400000 */
[----:B------:R-:W-:Y:S01]  /*03a0*/  FMUL R23, R6, R23 ;  /* 0x0000001706177220 */ /* 0x000fe20000400000 */
[----:B------:R-:W-:Y:S01]  /*03b0*/  FMUL R10, R3, R20 ;  /* 0x00000014030a7220 */ /* 0x000fe20000400000 */
[----:B---3--:R-:W-:-:S05]  /*03c0*/  IMAD.WIDE R6, R0, 0x4, R24 ;  /* 0x0000000400067825 */ /* 0x008fca00078e0218 */
[----:B------:R-:W3:Y:S01]  /*03d0*/  LDG.E.128 R24, desc[UR4][R6.64+0x800] ;  /* 0x0008000406187981 */ /* 0x000ee2000c1e1d00 */
[C---:B0-----:R-:W-:Y:S02]  /*03e0*/  FSETP.GT.AND P0, PT, R36.reuse, 8.50705917302346158658e+37, PT ;  /* 0x7e8000002400780b */ /* 0x041fe40003f04000 */
[----:B------:R-:W-:-:S11]  /*03f0*/  FSETP.GEU.AND P1, PT, R36, 1.175494350822287508e-38, PT ;  /* 0x008000002400780b */ /* 0x000fd60003f2e000 */
[----:B------:R-:W-:-:S04]  /*0400*/  @P0 FMUL R36, R36, 0.25 ;  /* 0x3e80000024240820 */ /* 0x000fc80000400000 */
[----:B------:R-:W-:-:S04]  /*0410*/  @!P1 FMUL R36, R36, 16777216 ;  /* 0x4b80000024249820 */ /* 0x000fc80000400000 */
[----:B------:R-:W0:Y:S01]  /*0420*/  MUFU.RCP R11, R36 ;  /* 0x00000024000b7308 */ /* 0x000e220000001000 */
[----:B------:R-:W-:Y:S01]  /*0430*/  FADD R5, R5, 9.9999997473787516356e-06 ;  /* 0x3727c5ac05057421 */ /* 0x000fe20000000000 */
[C-C-:B--2---:R-:W-:Y:S01]  /*0440*/  FFMA R4, R15.reuse, R4, R19.reuse ;  /* 0x000000040f047223 */ /* 0x144fe20000000013 */
[----:B------:R-:W-:Y:S01]  /*0450*/  FFMA R10, R15, R10, R19 ;  /* 0x0000000a0f0a7223 */ /* 0x000fe20000000013 */
[C-C-:B------:R-:W-:Y:S01]  /*0460*/  FFMA R3, R14.reuse, R21, R18.reuse ;  /* 0x000000150e037223 */ /* 0x140fe20000000012 */
[----:B------:R-:W-:Y:S02]  /*0470*/  FFMA R15, R14, R23, R18 ;  /* 0x000000170e0f7223 */ /* 0x000fe40000000012 */
[----:B------:R1:W2:Y:S01]  /*0480*/  LDG.E.128 R20, desc[UR4][R6.64] ;  /* 0x0000000406147981 */ /* 0x0002a2000c1e1d00 */
[----:B------:R-:W-:-:S05]  /*0490*/  FSEL R14, R2, 1, P0 ;  /* 0x3f800000020e7808 */ /* 0x000fca0000000000 */
[----:B------:R-:W-:-:S04]  /*04a0*/  @!P1 FMUL R14, R14, 16777216 ;  /* 0x4b8000000e0e9820 */ /* 0x000fc80000400000 */
[----:B0-----:R-:W-:Y:S01]  /*04b0*/  FMUL R11, R11, R14 ;  /* 0x0000000e0b0b7220 */ /* 0x001fe20000400000 */
[----:B------:R-:W-:Y:S01]  /*04c0*/  FADD R32, R32, -R8 ;  /* 0x8000000820207221 */ /* 0x000fe20000000000 */
[----:B------:R-:W0:Y:S01]  /*04d0*/  MUFU.SQRT R14, R5 ;  /* 0x00000005000e7308 */ /* 0x000e220000002000 */
[----:B-1----:R-:W1:Y:S01]  /*04e0*/  LDC.64 R6, c[0x0][0x240] ;  /* 0x00009000ff067b82 */ /* 0x002e620000000a00 */
[C---:B0-----:R-:W-:Y:S02]  /*04f0*/  FSETP.GT.AND P0, PT, R14.reuse, 8.50705917302346158658e+37, PT ;  /* 0x7e8000000e00780b */ /* 0x041fe40003f04000 */
[----:B------:R-:W-:-:S11]  /*0500*/  FSETP.GEU.AND P1, PT, R14, 1.175494350822287508e-38, PT ;  /* 0x008000000e00780b */ /* 0x000fd60003f2e000 */
[----:B------:R-:W-:-:S04]  /*0510*/  @P0 FMUL R14, R14, 0.25 ;  /* 0x3e8000000e0e0820 */ /* 0x000fc80000400000 */
[----:B------:R-:W-:-:S06]  /*0520*/  @!P1 FMUL R14, R14, 16777216 ;  /* 0x4b8000000e0e9820 */ /* 0x000fcc0000400000 */
[----:B------:R-:W0:Y:S01]  /*0530*/  MUFU.RCP R14, R14 ;  /* 0x0000000e000e7308 */ /* 0x000e220000001000 */
[----:B------:R-:W-:Y:S01]  /*0540*/  FSEL R19, R2, 1, P0 ;  /* 0x3f80000002137808 */ /* 0x000fe20000000000 */
[----:B------:R-:W-:-:S04]  /*0550*/  FMUL R5, R11, R32 ;  /* 0x000000200b057220 */ /* 0x000fc80000400000 */
[----:B------:R-:W-:Y:S01]  /*0560*/  @!P1 FMUL R19, R19, 16777216 ;  /* 0x4b80000013139820 */ /* 0x000fe20000400000 */
[--C-:B------:R-:W-:Y:S01]  /*0570*/  FADD R33, R33, -R9.reuse ;  /* 0x8000000921217221 */ /* 0x100fe20000000000 */
[----:B------:R-:W-:Y:S01]  /*0580*/  FADD R28, R28, -R8 ;  /* 0x800000081c1c7221 */ /* 0x000fe20000000000 */
[----:B------:R-:W-:Y:S01]  /*0590*/  FADD R29, R29, -R9 ;  /* 0x800000091d1d7221 */ /* 0x000fe20000000000 */
[----:B------:R-:W-:Y:S01]  /*05a0*/  FFMA R5, R12, R5, R16 ;  /* 0x000000050c057223 */ /* 0x000fe20000000010 */
[----:B0-----:R-:W-:Y:S01]  /*05b0*/  FMUL R2, R14, R19 ;  /* 0x000000130e027220 */ /* 0x001fe20000400000 */
[----:B------:R-:W-:-:S03]  /*05c0*/  FMUL R11, R11, R28 ;  /* 0x0000001c0b0b7220 */ /* 0x000fc60000400000 */
[C---:B------:R-:W-:Y:S01]  /*05d0*/  FMUL R8, R2.reuse, R33 ;  /* 0x0000002102087220 */ /* 0x040fe20000400000 */
[----:B------:R-:W-:Y:S01]  /*05e0*/  FMUL R2, R2, R29 ;  /* 0x0000001d02027220 */ /* 0x000fe20000400000 */
[----:B------:R-:W-:Y:S02]  /*05f0*/  FFMA R11, R12, R11, R16 ;  /* 0x0000000b0c0b7223 */ /* 0x000fe40000000010 */
[C-C-:B------:R-:W-:Y:S01]  /*0600*/  FFMA R8, R13.reuse, R8, R17.reuse ;  /* 0x000000080d087223 */ /* 0x140fe20000000011 */
[----:B------:R-:W-:Y:S01]  /*0610*/  FFMA R2, R13, R2, R17 ;  /* 0x000000020d027223 */ /* 0x000fe20000000011 */
[----:B---3--:R-:W-:Y:S01]  /*0620*/  FSETP.GEU.AND P5, PT, R3, -R26, PT ;  /* 0x8000001a0300720b */ /* 0x008fe20003fae000 */
[----:B------:R-:W-:Y:S01]  /*0630*/  FADD R3, R26, R3 ;  /* 0x000000031a037221 */ /* 0x000fe20000000000 */
[----:B------:R-:W-:Y:S01]  /*0640*/  FSETP.GEU.AND P3, PT, R11, -R24, PT ;  /* 0x800000180b00720b */ /* 0x000fe20003f6e000 */
[----:B------:R-:W-:Y:S01]  /*0650*/  FADD R24, R24, R11 ;  /* 0x0000000b18187221 */ /* 0x000fe20000000000 */
[----:B------:R-:W-:Y:S01]  /*0660*/  FSETP.GEU.AND P4, PT, R2, -R25, PT ;  /* 0x800000190200720b */ /* 0x000fe20003f8e000 */
[----:B------:R-:W-:Y:S01]  /*0670*/  FADD R2, R25, R2 ;  /* 0x0000000219027221 */ /* 0x000fe20000000000 */
[----:B-1----:R-:W-:Y:S01]  /*0680*/  IMAD.WIDE R6, R0, 0x4, R6 ;  /* 0x0000000400067825 */ /* 0x002fe200078e0206 */
[----:B------:R-:W-:-:S02]  /*0690*/  SEL R26, R3, RZ, P5 ;  /* 0x000000ff031a7207 */ /* 0x000fc40002800000 */
[----:B------:R-:W-:Y:S02]  /*06a0*/  SEL R24, R24, RZ, P3 ;  /* 0x000000ff18187207 */ /* 0x000fe40001800000 */
[----:B------:R-:W-:Y:S02]  /*06b0*/  SEL R25, R2, RZ, P4 ;  /* 0x000000ff02197207 */ /* 0x000fe40002000000 */
[----:B--2---:R-:W-:Y:S01]  /*06c0*/  FSETP.GEU.AND P6, PT, R5, -R20, PT ;  /* 0x800000140500720b */ /* 0x004fe20003fce000 */
[----:B------:R-:W-:Y:S01]  /*06d0*/  FADD R5, R20, R5 ;  /* 0x0000000514057221 */ /* 0x000fe20000000000 */
[----:B------:R-:W-:Y:S01]  /*06e0*/  FSETP.GEU.AND P0, PT, R8, -R21, PT ;  /* 0x800000150800720b */ /* 0x000fe20003f0e000 */
[----:B------:R-:W-:Y:S01]  /*06f0*/  FADD R9, R21, R8 ;  /* 0x0000000815097221 */ /* 0x000fe20000000000 */
[----:B------:R-:W-:Y:S02]  /*0700*/  FSETP.GEU.AND P1, PT, R15, -R22, PT ;  /* 0x800000160f00720b */ /* 0x000fe40003f2e000 */
[----:B------:R-:W-:Y:S01]  /*0710*/  SEL R8, R5, RZ, P6 ;  /* 0x000000ff05087207 */ /* 0x000fe20003000000 */
[----:B------:R-:W-:Y:S01]  /*0720*/  FADD R15, R22, R15 ;  /* 0x0000000f160f7221 */ /* 0x000fe20000000000 */
[----:B------:R-:W-:Y:S01]  /*0730*/  FSETP.GEU.AND P2, PT, R10, -R23, PT ;  /* 0x800000170a00720b */ /* 0x000fe20003f4e000 */
[----:B------:R-:W-:Y:S01]  /*0740*/  FADD R23, R23, R10 ;  /* 0x0000000a17177221 */ /* 0x000fe20000000000 */
[----:B------:R-:W-:Y:S01]  /*0750*/  FSETP.GEU.AND P6, PT, R4, -R27, PT ;  /* 0x8000001b0400720b */ /* 0x000fe20003fce000 */
[----:B------:R-:W-:Y:S01]  /*0760*/  FADD R4, R27, R4 ;  /* 0x000000041b047221 */ /* 0x000fe20000000000 */
[----:B------:R-:W-:-:S02]  /*0770*/  SEL R9, R9, RZ, P0 ;  /* 0x000000ff09097207 */ /* 0x000fc40000000000 */
[----:B------:R-:W-:Y:S02]  /*0780*/  SEL R10, R15, RZ, P1 ;  /* 0x000000ff0f0a7207 */ /* 0x000fe40000800000 */
[----:B------:R-:W-:Y:S02]  /*0790*/  SEL R11, R23, RZ, P2 ;  /* 0x000000ff170b7207 */ /* 0x000fe40001000000 */
[----:B------:R-:W-:-:S03]  /*07a0*/  SEL R27, R4, RZ, P6 ;  /* 0x000000ff041b7207 */ /* 0x000fc60003000000 */
[----:B------:R-:W-:Y:S04]  /*07b0*/  STG.E.128 desc[UR4][R6.64], R8 ;  /* 0x0000000806007986 */ /* 0x000fe8000c101d04 */
[----:B------:R-:W-:Y:S01]  /*07c0*/  STG.E.128 desc[UR4][R6.64+0x800], R24 ;  /* 0x0008001806007986 */ /* 0x000fe2000c101d04 */
[----:B------:R-:W-:Y:S05]  /*07d0*/  EXIT ;  /* 0x000000000000794d */ /* 0x000fea0003800000 */
.L_x_0:
[----:B------:R-:W-:-:S00]  /*07e0*/  BRA `(.L_x_0) ;  /* 0xfffffffc00fc7947 */ /* 0x000fc0000383ffff */
[----:B------:R-:W-:-:S00]  /*07f0*/  NOP ;  /* 0x0000000000007918 */ /* 0x000fc00000000000 */
        /* <DEDUP_REMOVED lines=8> */
.L_x_1:


//--------------------- .nv.global.init           --------------------------
	.section	.nv.global.init,"aw",@progbits
.nv.global.init:
	.type		_$_str,@object
	.size		_$_str,(_$_str_$_2 - _$_str)
_$_str:
        /*0000*/ 	.byte	0x5f, 0x5f, 0x43, 0x55, 0x44, 0x41, 0x5f, 0x46, 0x54, 0x5a, 0x00
	.type		_$_str_$_2,@object
	.size		_$_str_$_2,(.L_1 - _$_str_$_2)
_$_str_$_2:
        /*000b*/ 	.byte	0x5f, 0x5f, 0x43, 0x55, 0x44, 0x41, 0x5f, 0x50, 0x52, 0x45, 0x43, 0x5f, 0x53, 0x51, 0x52, 0x54
        /*001b*/ 	.byte	0x00
.L_1:


//--------------------- .nv.constant0.triton_poi_fused__native_batch_norm_legit_no_training_add_relu_10 --------------------------
	.section	.nv.constant0.triton_poi_fused__native_batch_norm_legit_no_training_add_relu_10,"a",@progbits
	.sectionflags	@""
	.align	4
.nv.constant0.triton_poi_fused__native_batch_norm_legit_no_training_add_relu_10:
	.zero		588
